//
// Generated by NVIDIA NVVM Compiler
//
// Compiler Build ID: CL-36424714
// Cuda compilation tools, release 13.0, V13.0.88
// Based on NVVM 20.0.0
//

.version 9.0
.target sm_100
.address_size 64

	// .globl	_Z11init_matrixPfiif
// _ZZ27tiled_matrix_multiplicationPfS_S_iiiE4ds_A has been demoted
// _ZZ27tiled_matrix_multiplicationPfS_S_iiiE4ds_B has been demoted

.visible .entry _Z11init_matrixPfiif(
	.param .u64 .ptr .align 1 _Z11init_matrixPfiif_param_0,
	.param .u32 _Z11init_matrixPfiif_param_1,
	.param .u32 _Z11init_matrixPfiif_param_2,
	.param .f32 _Z11init_matrixPfiif_param_3
)
{
	.reg .pred 	%p<3>;
	.reg .b32 	%r<13>;
	.reg .b32 	%f<2>;
	.reg .b64 	%rd<5>;

	ld.param.u64 	%rd2, [_Z11init_matrixPfiif_param_0];
	ld.param.u32 	%r7, [_Z11init_matrixPfiif_param_1];
	ld.param.u32 	%r8, [_Z11init_matrixPfiif_param_2];
	ld.param.f32 	%f1, [_Z11init_matrixPfiif_param_3];
	mov.u32 	%r9, %ctaid.x;
	mov.u32 	%r1, %ntid.x;
	mov.u32 	%r10, %tid.x;
	mad.lo.s32 	%r12, %r9, %r1, %r10;
	mul.lo.s32 	%r3, %r8, %r7;
	setp.ge.s32 	%p1, %r12, %r3;
	@%p1 bra 	$L__BB0_3;
	mov.u32 	%r11, %nctaid.x;
	mul.lo.s32 	%r4, %r11, %r1;
	cvta.to.global.u64 	%rd1, %rd2;
$L__BB0_2:
	mul.wide.s32 	%rd3, %r12, 4;
	add.s64 	%rd4, %rd1, %rd3;
	st.global.f32 	[%rd4], %f1;
	add.s32 	%r12, %r12, %r4;
	setp.lt.s32 	%p2, %r12, %r3;
	@%p2 bra 	$L__BB0_2;
$L__BB0_3:
	ret;

}
	// .globl	_Z27tiled_matrix_multiplicationPfS_S_iii
.visible .entry _Z27tiled_matrix_multiplicationPfS_S_iii(
	.param .u64 .ptr .align 1 _Z27tiled_matrix_multiplicationPfS_S_iii_param_0,
	.param .u64 .ptr .align 1 _Z27tiled_matrix_multiplicationPfS_S_iii_param_1,
	.param .u64 .ptr .align 1 _Z27tiled_matrix_multiplicationPfS_S_iii_param_2,
	.param .u32 _Z27tiled_matrix_multiplicationPfS_S_iii_param_3,
	.param .u32 _Z27tiled_matrix_multiplicationPfS_S_iii_param_4,
	.param .u32 _Z27tiled_matrix_multiplicationPfS_S_iii_param_5
)
{
	.reg .pred 	%p<11>;
	.reg .b32 	%r<28>;
	.reg .b32 	%f<65>;
	.reg .b64 	%rd<38>;
	// demoted variable
	.shared .align 4 .b8 _ZZ27tiled_matrix_multiplicationPfS_S_iiiE4ds_A[1024];
	// demoted variable
	.shared .align 4 .b8 _ZZ27tiled_matrix_multiplicationPfS_S_iiiE4ds_B[1024];
	ld.param.u64 	%rd18, [_Z27tiled_matrix_multiplicationPfS_S_iii_param_0];
	ld.param.u64 	%rd19, [_Z27tiled_matrix_multiplicationPfS_S_iii_param_1];
	ld.param.u64 	%rd20, [_Z27tiled_matrix_multiplicationPfS_S_iii_param_2];
	ld.param.u32 	%r10, [_Z27tiled_matrix_multiplicationPfS_S_iii_param_3];
	ld.param.u32 	%r11, [_Z27tiled_matrix_multiplicationPfS_S_iii_param_4];
	ld.param.u32 	%r12, [_Z27tiled_matrix_multiplicationPfS_S_iii_param_5];
	mov.u32 	%r13, %ctaid.x;
	mov.u32 	%r14, %ctaid.y;
	mov.u32 	%r1, %tid.x;
	mov.u32 	%r2, %tid.y;
	mov.u32 	%r15, %ntid.y;
	mad.lo.s32 	%r3, %r14, %r15, %r2;
	mov.u32 	%r16, %ntid.x;
	mad.lo.s32 	%r4, %r13, %r16, %r1;
	add.s32 	%r17, %r11, -1;
	shr.s32 	%r18, %r17, 31;
	shr.u32 	%r19, %r18, 28;
	add.s32 	%r20, %r17, %r19;
	shr.s32 	%r21, %r20, 4;
	add.s32 	%r5, %r21, 1;
	setp.eq.s32 	%p1, %r5, 0;
	mov.f32 	%f64, 0f00000000;
	@%p1 bra 	$L__BB1_8;
	cvt.u64.u32 	%rd33, %r1;
	cvt.s64.s32 	%rd2, %r11;
	shl.b32 	%r22, %r2, 6;
	mov.u32 	%r23, _ZZ27tiled_matrix_multiplicationPfS_S_iiiE4ds_A;
	add.s32 	%r6, %r23, %r22;
	shl.b32 	%r24, %r1, 2;
	add.s32 	%r7, %r6, %r24;
	mul.lo.s32 	%r25, %r11, %r3;
	cvt.s64.s32 	%rd21, %r25;
	cvt.u64.u32 	%rd36, %r2;
	mov.u32 	%r26, _ZZ27tiled_matrix_multiplicationPfS_S_iiiE4ds_B;
	add.s32 	%r9, %r26, %r24;
	add.s32 	%r8, %r9, %r22;
	cvt.s64.s32 	%rd22, %r12;
	cvt.s64.s32 	%rd23, %r4;
	mad.lo.s64 	%rd24, %rd22, %rd36, %rd23;
	shl.b64 	%rd25, %rd24, 2;
	cvta.to.global.u64 	%rd26, %rd19;
	add.s64 	%rd37, %rd26, %rd25;
	mul.wide.s32 	%rd5, %r12, 64;
	add.s64 	%rd27, %rd21, %rd33;
	shl.b64 	%rd28, %rd27, 2;
	cvta.to.global.u64 	%rd29, %rd18;
	add.s64 	%rd34, %rd29, %rd28;
	cvt.s64.s32 	%rd35, %r5;
	mov.f32 	%f64, 0f00000000;
$L__BB1_2:
	setp.ge.s32 	%p2, %r3, %r10;
	mov.f32 	%f62, 0f00000000;
	@%p2 bra 	$L__BB1_5;
	setp.ge.u64 	%p3, %rd33, %rd2;
	@%p3 bra 	$L__BB1_5;
	ld.global.f32 	%f62, [%rd34];
$L__BB1_5:
	setp.ge.s32 	%p4, %r4, %r12;
	st.shared.f32 	[%r7], %f62;
	setp.ge.u64 	%p5, %rd36, %rd2;
	mov.f32 	%f63, 0f00000000;
	or.pred  	%p6, %p4, %p5;
	@%p6 bra 	$L__BB1_7;
	ld.global.f32 	%f63, [%rd37];
$L__BB1_7:
	st.shared.f32 	[%r8], %f63;
	bar.sync 	0;
	ld.shared.f32 	%f13, [%r6];
	ld.shared.f32 	%f14, [%r9];
	fma.rn.f32 	%f15, %f13, %f14, %f64;
	ld.shared.f32 	%f16, [%r6+4];
	ld.shared.f32 	%f17, [%r9+64];
	fma.rn.f32 	%f18, %f16, %f17, %f15;
	ld.shared.f32 	%f19, [%r6+8];
	ld.shared.f32 	%f20, [%r9+128];
	fma.rn.f32 	%f21, %f19, %f20, %f18;
	ld.shared.f32 	%f22, [%r6+12];
	ld.shared.f32 	%f23, [%r9+192];
	fma.rn.f32 	%f24, %f22, %f23, %f21;
	ld.shared.f32 	%f25, [%r6+16];
	ld.shared.f32 	%f26, [%r9+256];
	fma.rn.f32 	%f27, %f25, %f26, %f24;
	ld.shared.f32 	%f28, [%r6+20];
	ld.shared.f32 	%f29, [%r9+320];
	fma.rn.f32 	%f30, %f28, %f29, %f27;
	ld.shared.f32 	%f31, [%r6+24];
	ld.shared.f32 	%f32, [%r9+384];
	fma.rn.f32 	%f33, %f31, %f32, %f30;
	ld.shared.f32 	%f34, [%r6+28];
	ld.shared.f32 	%f35, [%r9+448];
	fma.rn.f32 	%f36, %f34, %f35, %f33;
	ld.shared.f32 	%f37, [%r6+32];
	ld.shared.f32 	%f38, [%r9+512];
	fma.rn.f32 	%f39, %f37, %f38, %f36;
	ld.shared.f32 	%f40, [%r6+36];
	ld.shared.f32 	%f41, [%r9+576];
	fma.rn.f32 	%f42, %f40, %f41, %f39;
	ld.shared.f32 	%f43, [%r6+40];
	ld.shared.f32 	%f44, [%r9+640];
	fma.rn.f32 	%f45, %f43, %f44, %f42;
	ld.shared.f32 	%f46, [%r6+44];
	ld.shared.f32 	%f47, [%r9+704];
	fma.rn.f32 	%f48, %f46, %f47, %f45;
	ld.shared.f32 	%f49, [%r6+48];
	ld.shared.f32 	%f50, [%r9+768];
	fma.rn.f32 	%f51, %f49, %f50, %f48;
	ld.shared.f32 	%f52, [%r6+52];
	ld.shared.f32 	%f53, [%r9+832];
	fma.rn.f32 	%f54, %f52, %f53, %f51;
	ld.shared.f32 	%f55, [%r6+56];
	ld.shared.f32 	%f56, [%r9+896];
	fma.rn.f32 	%f57, %f55, %f56, %f54;
	ld.shared.f32 	%f58, [%r6+60];
	ld.shared.f32 	%f59, [%r9+960];
	fma.rn.f32 	%f64, %f58, %f59, %f57;
	bar.sync 	0;
	add.s64 	%rd37, %rd37, %rd5;
	add.s64 	%rd36, %rd36, 16;
	add.s64 	%rd35, %rd35, -1;
	add.s64 	%rd34, %rd34, 64;
	add.s64 	%rd33, %rd33, 16;
	setp.ne.s64 	%p7, %rd35, 0;
	@%p7 bra 	$L__BB1_2;
$L__BB1_8:
	setp.ge.s32 	%p8, %r3, %r10;
	setp.ge.s32 	%p9, %r4, %r12;
	or.pred  	%p10, %p8, %p9;
	@%p10 bra 	$L__BB1_10;
	mad.lo.s32 	%r27, %r12, %r3, %r4;
	cvta.to.global.u64 	%rd30, %rd20;
	mul.wide.s32 	%rd31, %r27, 4;
	add.s64 	%rd32, %rd30, %rd31;
	st.global.f32 	[%rd32], %f64;
$L__BB1_10:
	ret;

}


// ===== COMPILED SASS (sm_100) =====

	.target	sm_100

	.elftype	@"ET_EXEC"


//--------------------- .note.nv.tkinfo           --------------------------
	.section	.note.nv.tkinfo,"",@"SHT_NOTE"
	.sectionflags	@"SHF_NOTE_NV_TKINFO"
	.tkinfo
        /*0018*/ 	.word	0x00000002
        /*0030*/ 	.string	""
        /*0030*/ 	.string	"ptxas"
        /*0030*/ 	.string	"Cuda compilation tools, release 13.0, V13.0.88"
        /*0030*/ 	.string	"Build cuda_13.0.r13.0/compiler.36424714_0"
        /*0030*/ 	.string	"-arch sm_100 -m 64 "



//--------------------- .note.nv.cuinfo           --------------------------
	.section	.note.nv.cuinfo,"",@"SHT_NOTE"
	.sectionflags	@"SHF_NOTE_NV_CUINFO"
        /*0018*/ 	.short	0x0002
        /*001a*/ 	.short	0x0064
        /*001c*/ 	.short	0x0082
	.zero		2


//--------------------- .nv.info                  --------------------------
	.section	.nv.info,"",@"SHT_CUDA_INFO"
	.align	4


	//----- nvinfo : EIATTR_REGCOUNT
	.align		4
        /*0000*/ 	.byte	0x04, 0x2f
        /*0002*/ 	.short	(.L_1 - .L_0)
	.align		4
.L_0:
        /*0004*/ 	.word	index@(_Z11init_matrixPfiif)
        /*0008*/ 	.word	0x0000000c


	//----- nvinfo : EIATTR_FRAME_SIZE
	.align		4
.L_1:
        /*000c*/ 	.byte	0x04, 0x11
        /*000e*/ 	.short	(.L_3 - .L_2)
	.align		4
.L_2:
        /*0010*/ 	.word	index@(_Z11init_matrixPfiif)
        /*0014*/ 	.word	0x00000000


	//----- nvinfo : EIATTR_REGCOUNT
	.align		4
.L_3:
        /*0018*/ 	.byte	0x04, 0x2f
        /*001a*/ 	.short	(.L_5 - .L_4)
	.align		4
.L_4:
        /*001c*/ 	.word	index@(_Z27tiled_matrix_multiplicationPfS_S_iii)
        /*0020*/ 	.word	0x00000020


	//----- nvinfo : EIATTR_FRAME_SIZE
	.align		4
.L_5:
        /*0024*/ 	.byte	0x04, 0x11
        /*0026*/ 	.short	(.L_7 - .L_6)
	.align		4
.L_6:
        /*0028*/ 	.word	index@(_Z27tiled_matrix_multiplicationPfS_S_iii)
        /*002c*/ 	.word	0x00000000


	//----- nvinfo : EIATTR_MIN_STACK_SIZE
	.align		4
.L_7:
        /*0030*/ 	.byte	0x04, 0x12
        /*0032*/ 	.short	(.L_9 - .L_8)
	.align		4
.L_8:
        /*0034*/ 	.word	index@(_Z27tiled_matrix_multiplicationPfS_S_iii)
        /*0038*/ 	.word	0x00000000


	//----- nvinfo : EIATTR_MIN_STACK_SIZE
	.align		4
.L_9:
        /*003c*/ 	.byte	0x04, 0x12
        /*003e*/ 	.short	(.L_11 - .L_10)
	.align		4
.L_10:
        /*0040*/ 	.word	index@(_Z11init_matrixPfiif)
        /*0044*/ 	.word	0x00000000
.L_11:


//--------------------- .nv.compat                --------------------------
	.section	.nv.compat,"",@"SHT_CUDA_COMPAT_INFO"
	.align	4
        /*0000*/ 	.byte	0x02, 0x09, 0x00, 0x00, 0x02, 0x02, 0x01, 0x00, 0x02, 0x05, 0x05, 0x00, 0x03, 0x07, 0x01, 0x01
        /*0010*/ 	.byte	0x02, 0x03, 0x00, 0x00, 0x02, 0x06, 0x01, 0x00, 0x04, 0x0b, 0x08, 0x00, 0x09, 0x00, 0x00, 0x00
        /*0020*/ 	.byte	0x00, 0x00, 0x00, 0x00


//--------------------- .nv.info._Z27tiled_matrix_multiplicationPfS_S_iii --------------------------
	.section	.nv.info._Z27tiled_matrix_multiplicationPfS_S_iii,"",@"SHT_CUDA_INFO"
	.sectionflags	@""
	.align	4


	//----- nvinfo : EIATTR_CUDA_API_VERSION
	.align		4
        /*0000*/ 	.byte	0x04, 0x37
        /*0002*/ 	.short	(.L_13 - .L_12)
.L_12:
        /*0004*/ 	.word	0x00000082


	//----- nvinfo : EIATTR_KPARAM_INFO
	.align		4
.L_13:
        /*0008*/ 	.byte	0x04, 0x17
        /*000a*/ 	.short	(.L_15 - .L_14)
.L_14:
        /*000c*/ 	.word	0x00000000
        /*0010*/ 	.short	0x0005
        /*0012*/ 	.short	0x0020
        /*0014*/ 	.byte	0x00, 0xf0, 0x11, 0x00


	//----- nvinfo : EIATTR_KPARAM_INFO
	.align		4
.L_15:
        /*0018*/ 	.byte	0x04, 0x17
        /*001a*/ 	.short	(.L_17 - .L_16)
.L_16:
        /*001c*/ 	.word	0x00000000
        /*0020*/ 	.short	0x0004
        /*0022*/ 	.short	0x001c
        /*0024*/ 	.byte	0x00, 0xf0, 0x11, 0x00


	//----- nvinfo : EIATTR_KPARAM_INFO
	.align		4
.L_17:
        /*0028*/ 	.byte	0x04, 0x17
        /*002a*/ 	.short	(.L_19 - .L_18)
.L_18:
        /*002c*/ 	.word	0x00000000
        /*0030*/ 	.short	0x0003
        /*0032*/ 	.short	0x0018
        /*0034*/ 	.byte	0x00, 0xf0, 0x11, 0x00


	//----- nvinfo : EIATTR_KPARAM_INFO
	.align		4
.L_19:
        /*0038*/ 	.byte	0x04, 0x17
        /*003a*/ 	.short	(.L_21 - .L_20)
.L_20:
        /*003c*/ 	.word	0x00000000
        /*0040*/ 	.short	0x0002
        /*0042*/ 	.short	0x0010
        /*0044*/ 	.byte	0x00, 0xf5, 0x21, 0x00


	//----- nvinfo : EIATTR_KPARAM_INFO
	.align		4
.L_21:
        /*0048*/ 	.byte	0x04, 0x17
        /*004a*/ 	.short	(.L_23 - .L_22)
.L_22:
        /*004c*/ 	.word	0x00000000
        /*0050*/ 	.short	0x0001
        /*0052*/ 	.short	0x0008
        /*0054*/ 	.byte	0x00, 0xf5, 0x21, 0x00


	//----- nvinfo : EIATTR_KPARAM_INFO
	.align		4
.L_23:
        /*0058*/ 	.byte	0x04, 0x17
        /*005a*/ 	.short	(.L_25 - .L_24)
.L_24:
        /*005c*/ 	.word	0x00000000
        /*0060*/ 	.short	0x0000
        /*0062*/ 	.short	0x0000
        /*0064*/ 	.byte	0x00, 0xf5, 0x21, 0x00


	//----- nvinfo : EIATTR_SPARSE_MMA_MASK
	.align		4
.L_25:
        /*0068*/ 	.byte	0x03, 0x50
        /*006a*/ 	.short	0x0000


	//----- nvinfo : EIATTR_MAXREG_COUNT
	.align		4
        /*006c*/ 	.byte	0x03, 0x1b
        /*006e*/ 	.short	0x00ff


	//----- nvinfo : EIATTR_NUM_BARRIERS
	.align		4
        /*0070*/ 	.byte	0x02, 0x4c
        /*0072*/ 	.byte	0x01
	.zero		1


	//----- nvinfo : EIATTR_MERCURY_ISA_VERSION
	.align		4
        /*0074*/ 	.byte	0x03, 0x5f
        /*0076*/ 	.short	0x0101


	//----- nvinfo : EIATTR_VRC_CTA_INIT_COUNT
	.align		4
        /*0078*/ 	.byte	0x02, 0x4a
	.zero		1
	.zero		1


	//----- nvinfo : EIATTR_EXIT_INSTR_OFFSETS
	.align		4
        /*007c*/ 	.byte	0x04, 0x1c
        /*007e*/ 	.short	(.L_27 - .L_26)


	//   ....[0]....
.L_26:
        /*0080*/ 	.word	0x00000760


	//   ....[1]....
        /*0084*/ 	.word	0x000007b0


	//----- nvinfo : EIATTR_CBANK_PARAM_SIZE
	.align		4
.L_27:
        /*0088*/ 	.byte	0x03, 0x19
        /*008a*/ 	.short	0x0024


	//----- nvinfo : EIATTR_PARAM_CBANK
	.align		4
        /*008c*/ 	.byte	0x04, 0x0a
        /*008e*/ 	.short	(.L_29 - .L_28)
	.align		4
.L_28:
        /*0090*/ 	.word	index@(.nv.constant0._Z27tiled_matrix_multiplicationPfS_S_iii)
        /*0094*/ 	.short	0x0380
        /*0096*/ 	.short	0x0024


	//----- nvinfo : EIATTR_SW_WAR
	.align		4
.L_29:
        /*0098*/ 	.byte	0x04, 0x36
        /*009a*/ 	.short	(.L_31 - .L_30)
.L_30:
        /*009c*/ 	.word	0x00000008
.L_31:


//--------------------- .nv.info._Z11init_matrixPfiif --------------------------
	.section	.nv.info._Z11init_matrixPfiif,"",@"SHT_CUDA_INFO"
	.sectionflags	@""
	.align	4


	//----- nvinfo : EIATTR_CUDA_API_VERSION
	.align		4
        /*0000*/ 	.byte	0x04, 0x37
        /*0002*/ 	.short	(.L_33 - .L_32)
.L_32:
        /*0004*/ 	.word	0x00000082


	//----- nvinfo : EIATTR_KPARAM_INFO
	.align		4
.L_33:
        /*0008*/ 	.byte	0x04, 0x17
        /*000a*/ 	.short	(.L_35 - .L_34)
.L_34:
        /*000c*/ 	.word	0x00000000
        /*0010*/ 	.short	0x0003
        /*0012*/ 	.short	0x0010
        /*0014*/ 	.byte	0x00, 0xf0, 0x11, 0x00


	//----- nvinfo : EIATTR_KPARAM_INFO
	.align		4
.L_35:
        /*0018*/ 	.byte	0x04, 0x17
        /*001a*/ 	.short	(.L_37 - .L_36)
.L_36:
        /*001c*/ 	.word	0x00000000
        /*0020*/ 	.short	0x0002
        /*0022*/ 	.short	0x000c
        /*0024*/ 	.byte	0x00, 0xf0, 0x11, 0x00


	//----- nvinfo : EIATTR_KPARAM_INFO
	.align		4
.L_37:
        /*0028*/ 	.byte	0x04, 0x17
        /*002a*/ 	.short	(.L_39 - .L_38)
.L_38:
        /*002c*/ 	.word	0x00000000
        /*0030*/ 	.short	0x0001
        /*0032*/ 	.short	0x0008
        /*0034*/ 	.byte	0x00, 0xf0, 0x11, 0x00


	//----- nvinfo : EIATTR_KPARAM_INFO
	.align		4
.L_39:
        /*0038*/ 	.byte	0x04, 0x17
        /*003a*/ 	.short	(.L_41 - .L_40)
.L_40:
        /*003c*/ 	.word	0x00000000
        /*0040*/ 	.short	0x0000
        /*0042*/ 	.short	0x0000
        /*0044*/ 	.byte	0x00, 0xf5, 0x21, 0x00


	//----- nvinfo : EIATTR_SPARSE_MMA_MASK
	.align		4
.L_41:
        /*0048*/ 	.byte	0x03, 0x50
        /*004a*/ 	.short	0x0000


	//----- nvinfo : EIATTR_MAXREG_COUNT
	.align		4
        /*004c*/ 	.byte	0x03, 0x1b
        /*004e*/ 	.short	0x00ff


	//----- nvinfo : EIATTR_MERCURY_ISA_VERSION
	.align		4
        /*0050*/ 	.byte	0x03, 0x5f
        /*0052*/ 	.short	0x0101


	//----- nvinfo : EIATTR_VRC_CTA_INIT_COUNT
	.align		4
        /*0054*/ 	.byte	0x02, 0x4a
	.zero		1
	.zero		1


	//----- nvinfo : EIATTR_EXIT_INSTR_OFFSETS
	.align		4
        /*0058*/ 	.byte	0x04, 0x1c
        /*005a*/ 	.short	(.L_43 - .L_42)


	//   ....[0]....
.L_42:
        /*005c*/ 	.word	0x00000080


	//   ....[1]....
        /*0060*/ 	.word	0x00000130


	//----- nvinfo : EIATTR_CRS_STACK_SIZE
	.align		4
.L_43:
        /*0064*/ 	.byte	0x04, 0x1e
        /*0066*/ 	.short	(.L_45 - .L_44)
.L_44:
        /*0068*/ 	.word	0x00000000


	//----- nvinfo : EIATTR_CBANK_PARAM_SIZE
	.align		4
.L_45:
        /*006c*/ 	.byte	0x03, 0x19
        /*006e*/ 	.short	0x0014


	//----- nvinfo : EIATTR_PARAM_CBANK
	.align		4
        /*0070*/ 	.byte	0x04, 0x0a
        /*0072*/ 	.short	(.L_47 - .L_46)
	.align		4
.L_46:
        /*0074*/ 	.word	index@(.nv.constant0._Z11init_matrixPfiif)
        /*0078*/ 	.short	0x0380
        /*007a*/ 	.short	0x0014


	//----- nvinfo : EIATTR_SW_WAR
	.align		4
.L_47:
        /*007c*/ 	.byte	0x04, 0x36
        /*007e*/ 	.short	(.L_49 - .L_48)
.L_48:
        /*0080*/ 	.word	0x00000008
.L_49:


//--------------------- .nv.callgraph             --------------------------
	.section	.nv.callgraph,"",@"SHT_CUDA_CALLGRAPH"
	.align	4
	.sectionentsize	8
	.align		4
        /*0000*/ 	.word	0x00000000
	.align		4
        /*0004*/ 	.word	0xffffffff
	.align		4
        /*0008*/ 	.word	0x00000000
	.align		4
        /*000c*/ 	.word	0xfffffffe
	.align		4
        /*0010*/ 	.word	0x00000000
	.align		4
        /*0014*/ 	.word	0xfffffffd
	.align		4
        /*0018*/ 	.word	0x00000000
	.align		4
        /*001c*/ 	.word	0xfffffffc


//--------------------- .text._Z27tiled_matrix_multiplicationPfS_S_iii --------------------------
	.section	.text._Z27tiled_matrix_multiplicationPfS_S_iii,"ax",@progbits
	.align	128
        .global         _Z27tiled_matrix_multiplicationPfS_S_iii
        .type           _Z27tiled_matrix_multiplicationPfS_S_iii,@function
        .size           _Z27tiled_matrix_multiplicationPfS_S_iii,(.L_x_5 - _Z27tiled_matrix_multiplicationPfS_S_iii)
        .other          _Z27tiled_matrix_multiplicationPfS_S_iii,@"STO_CUDA_ENTRY STV_DEFAULT"
_Z27tiled_matrix_multiplicationPfS_S_iii:
.text._Z27tiled_matrix_multiplicationPfS_S_iii:
[----:B------:R-:W-:Y:S01]  /*0000*/  LDC R1, c[0x0][0x37c] ;  /* 0x0000df00ff017b82 */ /* 0x000fe20000000800 */
[----:B------:R-:W0:Y:S01]  /*0010*/  LDCU UR11, c[0x0][0x39c] ;  /* 0x00007380ff0b77ac */ /* 0x000e220008000800 */
[----:B------:R-:W1:Y:S06]  /*0020*/  S2R R9, SR_TID.Y ;  /* 0x0000000000097919 */ /* 0x000e6c0000002200 */
[----:B------:R-:W1:Y:S01]  /*0030*/  LDC R2, c[0x0][0x364] ;  /* 0x0000d900ff027b82 */ /* 0x000e620000000800 */
[----:B------:R-:W-:Y:S01]  /*0040*/  HFMA2 R11, -RZ, RZ, 0, 0 ;  /* 0x00000000ff0b7431 */ /* 0x000fe200000001ff */
[----:B------:R-:W2:Y:S01]  /*0050*/  LDCU UR14, c[0x0][0x3a0] ;  /* 0x00007400ff0e77ac */ /* 0x000ea20008000800 */
[----:B------:R-:W3:Y:S01]  /*0060*/  S2R R5, SR_TID.X ;  /* 0x0000000000057919 */ /* 0x000ee20000002100 */
[----:B------:R-:W4:Y:S04]  /*0070*/  LDCU.64 UR8, c[0x0][0x358] ;  /* 0x00006b00ff0877ac */ /* 0x000f280008000a00 */
[----:B------:R-:W-:Y:S01]  /*0080*/  S2UR UR6, SR_CTAID.X ;  /* 0x00000000000679c3 */ /* 0x000fe20000002500 */
[----:B0-----:R-:W-:-:S07]  /*0090*/  UIADD3 UR4, UPT, UPT, UR11, -0x1, URZ ;  /* 0xffffffff0b047890 */ /* 0x001fce000fffe0ff */
[----:B------:R-:W1:Y:S01]  /*00a0*/  S2UR UR7, SR_CTAID.Y ;  /* 0x00000000000779c3 */ /* 0x000e620000002600 */
[----:B------:R-:W-:-:S04]  /*00b0*/  USHF.R.S32.HI UR5, URZ, 0x1f, UR4 ;  /* 0x0000001fff057899 */ /* 0x000fc80008011404 */
[----:B------:R-:W-:-:S03]  /*00c0*/  ULEA.HI UR5, UR5, UR4, URZ, 0x4 ;  /* 0x0000000405057291 */ /* 0x000fc6000f8f20ff */
[----:B------:R-:W3:Y:S01]  /*00d0*/  LDC R24, c[0x0][0x360] ;  /* 0x0000d800ff187b82 */ /* 0x000ee20000000800 */
[----:B------:R-:W-:-:S04]  /*00e0*/  ULEA.HI.SX32 UR5, UR5, 0x1, 0x1c ;  /* 0x0000000105057891 */ /* 0x000fc8000f8fe2ff */
[----:B------:R-:W-:Y:S01]  /*00f0*/  UISETP.NE.AND UP0, UPT, UR5, URZ, UPT ;  /* 0x000000ff0500728c */ /* 0x000fe2000bf05270 */
[----:B-1----:R-:W-:Y:S02]  /*0100*/  IMAD R2, R2, UR7, R9 ;  /* 0x0000000702027c24 */ /* 0x002fe4000f8e0209 */
[----:B---3--:R-:W-:-:S06]  /*0110*/  IMAD R24, R24, UR6, R5 ;  /* 0x0000000618187c24 */ /* 0x008fcc000f8e0205 */
[----:B--2-4-:R-:W-:Y:S05]  /*0120*/  BRA.U !UP0, `(.L_x_0) ;  /* 0x0000000508807547 */ /* 0x014fea000b800000 */
[----:B------:R-:W0:Y:S01]  /*0130*/  LDCU UR12, c[0x0][0x3a0] ;  /* 0x00007400ff0c77ac */ /* 0x000e220008000800 */
[----:B------:R-:W1:Y:S01]  /*0140*/  S2UR UR7, SR_CgaCtaId ;  /* 0x00000000000779c3 */ /* 0x000e620000008800 */
[--C-:B------:R-:W-:Y:S01]  /*0150*/  SHF.R.S32.HI R25, RZ, 0x1f, R24.reuse ;  /* 0x0000001fff197819 */ /* 0x100fe20000011418 */
[----:B------:R-:W-:Y:S01]  /*0160*/  IMAD R0, R2, UR11, RZ ;  /* 0x0000000b02007c24 */ /* 0x000fe2000f8e02ff */
[----:B------:R-:W2:Y:S01]  /*0170*/  LDCU.128 UR16, c[0x0][0x380] ;  /* 0x00007000ff1077ac */ /* 0x000ea20008000c00 */
[----:B------:R-:W-:Y:S02]  /*0180*/  MOV R19, RZ ;  /* 0x000000ff00137202 */ /* 0x000fe40000000f00 */
[----:B------:R-:W-:Y:S01]  /*0190*/  MOV R11, RZ ;  /* 0x000000ff000b7202 */ /* 0x000fe20000000f00 */
[----:B------:R-:W-:Y:S01]  /*01a0*/  UMOV UR4, 0x400 ;  /* 0x0000040000047882 */ /* 0x000fe20000000000 */
[----:B------:R-:W3:Y:S01]  /*01b0*/  LDC R3, c[0x0][0x3a0] ;  /* 0x0000e800ff037b82 */ /* 0x000ee20000000800 */
[C---:B------:R-:W-:Y:S01]  /*01c0*/  IADD3 R17, P0, PT, R0.reuse, R5, RZ ;  /* 0x0000000500117210 */ /* 0x040fe20007f1e0ff */
[----:B------:R-:W-:Y:S01]  /*01d0*/  USHF.R.S32.HI UR10, URZ, 0x1f, UR11 ;  /* 0x0000001fff0a7899 */ /* 0x000fe2000801140b */
[----:B------:R-:W4:Y:S02]  /*01e0*/  LDCU UR13, c[0x0][0x398] ;  /* 0x00007300ff0d77ac */ /* 0x000f240008000800 */
[----:B------:R-:W-:Y:S01]  /*01f0*/  LEA.HI.X.SX32 R0, R0, RZ, 0x1, P0 ;  /* 0x000000ff00007211 */ /* 0x000fe200000f0eff */
[----:B------:R-:W3:Y:S01]  /*0200*/  LDCU UR11, c[0x0][0x39c] ;  /* 0x00007380ff0b77ac */ /* 0x000ee20008000800 */
[----:B0-----:R-:W-:Y:S01]  /*0210*/  IMAD.WIDE.U32 R6, R9, UR12, R24 ;  /* 0x0000000c09067c25 */ /* 0x001fe2000f8e0018 */
[----:B------:R-:W-:Y:S01]  /*0220*/  USHF.R.S32.HI UR6, URZ, 0x1f, UR12 ;  /* 0x0000001fff067899 */ /* 0x000fe2000801140c */
[----:B--2---:R-:W-:-:S02]  /*0230*/  LEA R4, P1, R17, UR16, 0x2 ;  /* 0x0000001011047c11 */ /* 0x004fc4000f8210ff */
[----:B------:R-:W-:Y:S02]  /*0240*/  LEA R22, P0, R6, UR18, 0x2 ;  /* 0x0000001206167c11 */ /* 0x000fe4000f8010ff */
[----:B------:R-:W-:Y:S01]  /*0250*/  LEA.HI.X R17, R17, UR17, R0, 0x2, P1 ;  /* 0x0000001111117c11 */ /* 0x000fe200088f1400 */
[----:B------:R-:W-:Y:S01]  /*0260*/  IMAD R23, R9, UR6, RZ ;  /* 0x0000000609177c24 */ /* 0x000fe2000f8e02ff */
[----:B------:R-:W-:Y:S01]  /*0270*/  UIADD3 UR6, UPT, UPT, UR4, 0x400, URZ ;  /* 0x0000040004067890 */ /* 0x000fe2000fffe0ff */
[----:B------:R-:W-:Y:S01]  /*0280*/  IMAD.MOV.U32 R0, RZ, RZ, RZ ;  /* 0x000000ffff007224 */ /* 0x000fe200078e00ff */
[----:B-1----:R-:W-:Y:S01]  /*0290*/  ULEA UR4, UR7, UR4, 0x18 ;  /* 0x0000000407047291 */ /* 0x002fe2000f8ec0ff */
[----:B------:R-:W-:Y:S01]  /*02a0*/  IMAD.IADD R23, R7, 0x1, R23 ;  /* 0x0000000107177824 */ /* 0x000fe200078e0217 */
[----:B------:R-:W-:Y:S01]  /*02b0*/  ULEA UR6, UR7, UR6, 0x18 ;  /* 0x0000000607067291 */ /* 0x000fe2000f8ec0ff */
[----:B------:R-:W-:Y:S01]  /*02c0*/  MOV R7, R5 ;  /* 0x0000000500077202 */ /* 0x000fe20000000f00 */
[----:B------:R-:W-:-:S02]  /*02d0*/  USHF.R.S32.HI UR7, URZ, 0x1f, UR5 ;  /* 0x0000001fff077899 */ /* 0x000fc40008011405 */
[----:B------:R-:W-:Y:S02]  /*02e0*/  LEA R16, R9, UR4, 0x6 ;  /* 0x0000000409107c11 */ /* 0x000fe4000f8e30ff */
[C---:B------:R-:W-:Y:S02]  /*02f0*/  LEA R18, R5.reuse, UR6, 0x2 ;  /* 0x0000000605127c11 */ /* 0x040fe4000f8e10ff */
[----:B------:R-:W-:Y:S01]  /*0300*/  LEA.HI.X R23, R6, UR19, R23, 0x2, P0 ;  /* 0x0000001306177c11 */ /* 0x000fe200080f1417 */
[----:B------:R-:W-:Y:S01]  /*0310*/  IMAD.MOV.U32 R6, RZ, RZ, R9 ;  /* 0x000000ffff067224 */ /* 0x000fe200078e0009 */
[----:B------:R-:W-:Y:S01]  /*0320*/  LEA R20, R5, R16, 0x2 ;  /* 0x0000001005147211 */ /* 0x000fe200078e10ff */
[----:B----4-:R-:W-:-:S07]  /*0330*/  IMAD R5, R9, 0x40, R18 ;  /* 0x0000004009057824 */ /* 0x010fce00078e0212 */
.L_x_1:
[----:B---3--:R-:W-:Y:S02]  /*0340*/  ISETP.GE.U32.AND P1, PT, R7, UR11, PT ;  /* 0x0000000b07007c0c */ /* 0x008fe4000bf26070 */
[----:B------:R-:W-:Y:S02]  /*0350*/  CS2R R26, SRZ ;  /* 0x00000000001a7805 */ /* 0x000fe4000001ff00 */
[----:B------:R-:W-:Y:S02]  /*0360*/  ISETP.GE.U32.AND P0, PT, R6, UR11, PT ;  /* 0x0000000b06007c0c */ /* 0x000fe4000bf06070 */
[----:B------:R-:W-:Y:S02]  /*0370*/  ISETP.GE.U32.AND.EX P1, PT, R19, UR10, PT, P1 ;  /* 0x0000000a13007c0c */ /* 0x000fe4000bf26110 */
[----:B------:R-:W-:Y:S02]  /*0380*/  ISETP.GE.U32.AND.EX P0, PT, R0, UR10, PT, P0 ;  /* 0x0000000a00007c0c */ /* 0x000fe4000bf06100 */
[----:B------:R-:W-:-:S02]  /*0390*/  ISETP.GE.OR P1, PT, R2, UR13, P1 ;  /* 0x0000000d02007c0c */ /* 0x000fc40008f26670 */
[----:B------:R-:W-:-:S11]  /*03a0*/  ISETP.GE.OR P0, PT, R24, R3, P0 ;  /* 0x000000031800720c */ /* 0x000fd60000706670 */
[----:B------:R-:W-:Y:S02]  /*03b0*/  @!P1 MOV R8, R4 ;  /* 0x0000000400089202 */ /* 0x000fe40000000f00 */
[----:B------:R-:W-:Y:S01]  /*03c0*/  @!P1 MOV R9, R17 ;  /* 0x0000001100099202 */ /* 0x000fe20000000f00 */
[----:B------:R0:W2:Y:S04]  /*03d0*/  @!P0 LDG.E R26, desc[UR8][R22.64] ;  /* 0x00000008161a8981 */ /* 0x0000a8000c1e1900 */
[----:B------:R-:W3:Y:S01]  /*03e0*/  @!P1 LDG.E R27, desc[UR8][R8.64] ;  /* 0x00000008081b9981 */ /* 0x000ee2000c1e1900 */
[----:B------:R-:W-:-:S04]  /*03f0*/  UIADD3 UR5, UP0, UPT, UR5, -0x1, URZ ;  /* 0xffffffff05057890 */ /* 0x000fc8000ff1e0ff */
[----:B------:R-:W-:Y:S02]  /*0400*/  UIADD3.X UR7, UPT, UPT, UR7, -0x1, URZ, UP0, !UPT ;  /* 0xffffffff07077890 */ /* 0x000fe400087fe4ff */
[----:B------:R-:W-:-:S04]  /*0410*/  UISETP.NE.U32.AND UP0, UPT, UR5, URZ, UPT ;  /* 0x000000ff0500728c */ /* 0x000fc8000bf05070 */
[----:B------:R-:W-:Y:S01]  /*0420*/  UISETP.NE.AND.EX UP0, UPT, UR7, URZ, UPT, UP0 ;  /* 0x000000ff0700728c */ /* 0x000fe2000bf05300 */
[----:B------:R-:W-:Y:S02]  /*0430*/  IADD3 R6, P0, PT, R6, 0x10, RZ ;  /* 0x0000001006067810 */ /* 0x000fe40007f1e0ff */
[----:B------:R-:W-:Y:S02]  /*0440*/  IADD3 R7, P2, PT, R7, 0x10, RZ ;  /* 0x0000001007077810 */ /* 0x000fe40007f5e0ff */
[----:B------:R-:W-:Y:S01]  /*0450*/  IADD3 R4, P1, PT, R4, 0x40, RZ ;  /* 0x0000004004047810 */ /* 0x000fe20007f3e0ff */
[----:B0-----:R-:W-:Y:S01]  /*0460*/  IMAD.WIDE R22, R3, 0x40, R22 ;  /* 0x0000004003167825 */ /* 0x001fe200078e0216 */
[----:B------:R-:W-:Y:S02]  /*0470*/  IADD3.X R19, PT, PT, RZ, R19, RZ, P2, !PT ;  /* 0x00000013ff137210 */ /* 0x000fe400017fe4ff */
[----:B------:R-:W-:Y:S01]  /*0480*/  IADD3.X R17, PT, PT, RZ, R17, RZ, P1, !PT ;  /* 0x00000011ff117210 */ /* 0x000fe20000ffe4ff */
[----:B------:R-:W-:Y:S01]  /*0490*/  IMAD.X R0, RZ, RZ, R0, P0 ;  /* 0x000000ffff007224 */ /* 0x000fe200000e0600 */
[----:B---3--:R-:W-:Y:S04]  /*04a0*/  STS [R20], R27 ;  /* 0x0000001b14007388 */ /* 0x008fe80000000800 */
[----:B--2---:R-:W-:Y:S01]  /*04b0*/  STS [R5], R26 ;  /* 0x0000001a05007388 */ /* 0x004fe20000000800 */
[----:B------:R-:W-:Y:S06]  /*04c0*/  BAR.SYNC.DEFER_BLOCKING 0x0 ;  /* 0x0000000000007b1d */ /* 0x000fec0000010000 */
[----:B------:R-:W-:Y:S04]  /*04d0*/  LDS R10, [R18] ;  /* 0x00000000120a7984 */ /* 0x000fe80000000800 */
[----:B------:R-:W0:Y:S04]  /*04e0*/  LDS.128 R12, [R16] ;  /* 0x00000000100c7984 */ /* 0x000e280000000c00 */
[----:B------:R-:W1:Y:S04]  /*04f0*/  LDS R29, [R18+0x40] ;  /* 0x00004000121d7984 */ /* 0x000e680000000800 */
[----:B------:R-:W2:Y:S04]  /*0500*/  LDS R21, [R18+0x80] ;  /* 0x0000800012157984 */ /* 0x000ea80000000800 */
[----:B------:R-:W-:Y:S01]  /*0510*/  LDS R26, [R18+0x140] ;  /* 0x00014000121a7984 */ /* 0x000fe20000000800 */
[----:B0-----:R-:W-:-:S03]  /*0520*/  FFMA R10, R12, R10, R11 ;  /* 0x0000000a0c0a7223 */ /* 0x001fc6000000000b */
[----:B------:R-:W0:Y:S01]  /*0530*/  LDS R12, [R18+0xc0] ;  /* 0x0000c000120c7984 */ /* 0x000e220000000800 */
[----:B-1----:R-:W-:-:S03]  /*0540*/  FFMA R28, R29, R13, R10 ;  /* 0x0000000d1d1c7223 */ /* 0x002fc6000000000a */
[----:B------:R-:W-:Y:S04]  /*0550*/  LDS R13, [R18+0x100] ;  /* 0x00010000120d7984 */ /* 0x000fe80000000800 */
[----:B------:R-:W1:Y:S01]  /*0560*/  LDS.128 R8, [R16+0x10] ;  /* 0x0000100010087984 */ /* 0x000e620000000c00 */
[----:B--2---:R-:W-:-:S03]  /*0570*/  FFMA R27, R21, R14, R28 ;  /* 0x0000000e151b7223 */ /* 0x004fc6000000001c */
[----:B------:R-:W2:Y:S04]  /*0580*/  LDS R21, [R18+0x180] ;  /* 0x0001800012157984 */ /* 0x000ea80000000800 */
[----:B------:R-:W-:Y:S01]  /*0590*/  LDS R29, [R18+0x340] ;  /* 0x00034000121d7984 */ /* 0x000fe20000000800 */
[----:B0-----:R-:W-:-:S04]  /*05a0*/  FFMA R15, R12, R15, R27 ;  /* 0x0000000f0c0f7223 */ /* 0x001fc8000000001b */
[----:B-1----:R-:W-:Y:S02]  /*05b0*/  FFMA R13, R8, R13, R15 ;  /* 0x0000000d080d7223 */ /* 0x002fe4000000000f */
[----:B------:R-:W0:Y:S02]  /*05c0*/  LDS R8, [R18+0x1c0] ;  /* 0x0001c00012087984 */ /* 0x000e240000000800 */
[----:B------:R-:W-:Y:S02]  /*05d0*/  FFMA R28, R26, R9, R13 ;  /* 0x000000091a1c7223 */ /* 0x000fe4000000000d */
[----:B------:R-:W-:Y:S04]  /*05e0*/  LDS R9, [R18+0x200] ;  /* 0x0002000012097984 */ /* 0x000fe80000000800 */
[----:B------:R-:W1:Y:S04]  /*05f0*/  LDS.128 R12, [R16+0x20] ;  /* 0x00002000100c7984 */ /* 0x000e680000000c00 */
[----:B------:R-:W3:Y:S01]  /*0600*/  LDS R26, [R18+0x240] ;  /* 0x00024000121a7984 */ /* 0x000ee20000000800 */
[----:B--2---:R-:W-:-:S03]  /*0610*/  FFMA R27, R21, R10, R28 ;  /* 0x0000000a151b7223 */ /* 0x004fc6000000001c */
[----:B------:R-:W2:Y:S01]  /*0620*/  LDS R21, [R18+0x280] ;  /* 0x0002800012157984 */ /* 0x000ea20000000800 */
[----:B0-----:R-:W-:-:S04]  /*0630*/  FFMA R11, R8, R11, R27 ;  /* 0x0000000b080b7223 */ /* 0x001fc8000000001b */
[----:B-1----:R-:W-:Y:S02]  /*0640*/  FFMA R9, R12, R9, R11 ;  /* 0x000000090c097223 */ /* 0x002fe4000000000b */
[----:B------:R-:W0:Y:S02]  /*0650*/  LDS R12, [R18+0x2c0] ;  /* 0x0002c000120c7984 */ /* 0x000e240000000800 */
[----:B---3--:R-:W-:Y:S02]  /*0660*/  FFMA R26, R26, R13, R9 ;  /* 0x0000000d1a1a7223 */ /* 0x008fe40000000009 */
[----:B------:R-:W-:Y:S04]  /*0670*/  LDS R13, [R18+0x300] ;  /* 0x00030000120d7984 */ /* 0x000fe80000000800 */
[----:B------:R-:W1:Y:S01]  /*0680*/  LDS.128 R8, [R16+0x30] ;  /* 0x0000300010087984 */ /* 0x000e620000000c00 */
[----:B--2---:R-:W-:-:S03]  /*0690*/  FFMA R27, R21, R14, R26 ;  /* 0x0000000e151b7223 */ /* 0x004fc6000000001a */
[----:B------:R-:W2:Y:S04]  /*06a0*/  LDS R21, [R18+0x380] ;  /* 0x0003800012157984 */ /* 0x000ea80000000800 */
[----:B------:R-:W3:Y:S01]  /*06b0*/  LDS R14, [R18+0x3c0] ;  /* 0x0003c000120e7984 */ /* 0x000ee20000000800 */
[----:B0-----:R-:W-:-:S04]  /*06c0*/  FFMA R15, R12, R15, R27 ;  /* 0x0000000f0c0f7223 */ /* 0x001fc8000000001b */
[----:B-1----:R-:W-:-:S04]  /*06d0*/  FFMA R8, R8, R13, R15 ;  /* 0x0000000d08087223 */ /* 0x002fc8000000000f */
[----:B------:R-:W-:-:S04]  /*06e0*/  FFMA R8, R29, R9, R8 ;  /* 0x000000091d087223 */ /* 0x000fc80000000008 */
[----:B--2---:R-:W-:-:S04]  /*06f0*/  FFMA R21, R21, R10, R8 ;  /* 0x0000000a15157223 */ /* 0x004fc80000000008 */
[----:B---3--:R-:W-:Y:S01]  /*0700*/  FFMA R11, R14, R11, R21 ;  /* 0x0000000b0e0b7223 */ /* 0x008fe20000000015 */
[----:B------:R-:W-:Y:S06]  /*0710*/  BAR.SYNC.DEFER_BLOCKING 0x0 ;  /* 0x0000000000007b1d */ /* 0x000fec0000010000 */
[----:B------:R-:W-:Y:S05]  /*0720*/  BRA.U UP0, `(.L_x_1) ;  /* 0xfffffffd00047547 */ /* 0x000fea000b83ffff */
.L_x_0:
[----:B------:R-:W0:Y:S01]  /*0730*/  LDCU UR4, c[0x0][0x398] ;  /* 0x00007300ff0477ac */ /* 0x000e220008000800 */
[----:B------:R-:W-:-:S04]  /*0740*/  ISETP.GE.AND P0, PT, R24, UR14, PT ;  /* 0x0000000e18007c0c */ /* 0x000fc8000bf06270 */
[----:B0-----:R-:W-:-:S13]  /*0750*/  ISETP.GE.OR P0, PT, R2, UR4, P0 ;  /* 0x0000000402007c0c */ /* 0x001fda0008706670 */
[----:B------:R-:W-:Y:S05]  /*0760*/  @P0 EXIT ;  /* 0x000000000000094d */ /* 0x000fea0003800000 */
[----:B------:R-:W0:Y:S01]  /*0770*/  LDC.64 R4, c[0x0][0x390] ;  /* 0x0000e400ff047b82 */ /* 0x000e220000000a00 */
[----:B------:R-:W-:-:S04]  /*0780*/  IMAD R3, R2, UR14, R24 ;  /* 0x0000000e02037c24 */ /* 0x000fc8000f8e0218 */
[----:B0-----:R-:W-:-:S05]  /*0790*/  IMAD.WIDE R2, R3, 0x4, R4 ;  /* 0x0000000403027825 */ /* 0x001fca00078e0204 */
[----:B------:R-:W-:Y:S01]  /*07a0*/  STG.E desc[UR8][R2.64], R11 ;  /* 0x0000000b02007986 */ /* 0x000fe2000c101908 */
[----:B------:R-:W-:Y:S05]  /*07b0*/  EXIT ;  /* 0x000000000000794d */ /* 0x000fea0003800000 */
.L_x_2:
[----:B------:R-:W-:-:S00]  /*07c0*/  BRA `(.L_x_2) ;  /* 0xfffffffc00fc7947 */ /* 0x000fc0000383ffff */
[----:B------:R-:W-:-:S00]  /*07d0*/  NOP ;  /* 0x0000000000007918 */ /* 0x000fc00000000000 */
        /* <DEDUP_REMOVED lines=10> */
.L_x_5:


//--------------------- .text._Z11init_matrixPfiif --------------------------
	.section	.text._Z11init_matrixPfiif,"ax",@progbits
	.align	128
        .global         _Z11init_matrixPfiif
        .type           _Z11init_matrixPfiif,@function
        .size           _Z11init_matrixPfiif,(.L_x_6 - _Z11init_matrixPfiif)
        .other          _Z11init_matrixPfiif,@"STO_CUDA_ENTRY STV_DEFAULT"
_Z11init_matrixPfiif:
.text._Z11init_matrixPfiif:
[----:B------:R-:W-:Y:S01]  /*0000*/  LDC R1, c[0x0][0x37c] ;  /* 0x0000df00ff017b82 */ /* 0x000fe20000000800 */
[----:B------:R-:W0:Y:S07]  /*0010*/  S2R R0, SR_TID.X ;  /* 0x0000000000007919 */ /* 0x000e2e0000002100 */
[----:B------:R-:W0:Y:S01]  /*0020*/  S2UR UR6, SR_CTAID.X ;  /* 0x00000000000679c3 */ /* 0x000e220000002500 */
[----:B------:R-:W1:Y:S07]  /*0030*/  LDCU.64 UR4, c[0x0][0x388] ;  /* 0x00007100ff0477ac */ /* 0x000e6e0008000a00 */
[----:B------:R-:W0:Y:S01]  /*0040*/  LDC R7, c[0x0][0x360] ;  /* 0x0000d800ff077b82 */ /* 0x000e220000000800 */
[----:B-1----:R-:W-:Y:S01]  /*0050*/  UIMAD UR4, UR5, UR4, URZ ;  /* 0x00000004050472a4 */ /* 0x002fe2000f8e02ff */
[----:B0-----:R-:W-:-:S05]  /*0060*/  IMAD R0, R7, UR6, R0 ;  /* 0x0000000607007c24 */ /* 0x001fca000f8e0200 */
[----:B------:R-:W-:-:S13]  /*0070*/  ISETP.GE.AND P0, PT, R0, UR4, PT ;  /* 0x0000000400007c0c */ /* 0x000fda000bf06270 */
[----:B------:R-:W-:Y:S05]  /*0080*/  @P0 EXIT ;  /* 0x000000000000094d */ /* 0x000fea0003800000 */
[----:B------:R-:W0:Y:S01]  /*0090*/  LDC R9, c[0x0][0x390] ;  /* 0x0000e400ff097b82 */ /* 0x000e220000000800 */
[----:B------:R-:W1:Y:S01]  /*00a0*/  LDCU UR5, c[0x0][0x370] ;  /* 0x00006e00ff0577ac */ /* 0x000e620008000800 */
[----:B------:R-:W2:Y:S06]  /*00b0*/  LDCU.64 UR6, c[0x0][0x358] ;  /* 0x00006b00ff0677ac */ /* 0x000eac0008000a00 */
[----:B------:R-:W3:Y:S01]  /*00c0*/  LDC.64 R4, c[0x0][0x380] ;  /* 0x0000e000ff047b82 */ /* 0x000ee20000000a00 */
[----:B-1----:R-:W-:-:S07]  /*00d0*/  IMAD R7, R7, UR5, RZ ;  /* 0x0000000507077c24 */ /* 0x002fce000f8e02ff */
.L_x_3:
[----:B---3--:R-:W-:Y:S01]  /*00e0*/  IMAD.WIDE R2, R0, 0x4, R4 ;  /* 0x0000000400027825 */ /* 0x008fe200078e0204 */
[----:B------:R-:W-:-:S04]  /*00f0*/  IADD3 R0, PT, PT, R7, R0, RZ ;  /* 0x0000000007007210 */ /* 0x000fc80007ffe0ff */
[----:B0-2---:R1:W-:Y:S01]  /*0100*/  STG.E desc[UR6][R2.64], R9 ;  /* 0x0000000902007986 */ /* 0x0053e2000c101906 */
[----:B------:R-:W-:-:S13]  /*0110*/  ISETP.GE.AND P0, PT, R0, UR4, PT ;  /* 0x0000000400007c0c */ /* 0x000fda000bf06270 */
[----:B-1----:R-:W-:Y:S05]  /*0120*/  @!P0 BRA `(.L_x_3) ;  /* 0xfffffffc00ec8947 */ /* 0x002fea000383ffff */
[----:B------:R-:W-:Y:S05]  /*0130*/  EXIT ;  /* 0x000000000000794d */ /* 0x000fea0003800000 */
.L_x_4:
        /* <DEDUP_REMOVED lines=12> */
.L_x_6:


//--------------------- .nv.shared._Z27tiled_matrix_multiplicationPfS_S_iii --------------------------
	.section	.nv.shared._Z27tiled_matrix_multiplicationPfS_S_iii,"aw",@nobits
	.sectionflags	@""
	.align	4
.nv.shared._Z27tiled_matrix_multiplicationPfS_S_iii:
	.zero		3072


//--------------------- .nv.shared.reserved.0     --------------------------
	.section	.nv.shared.reserved.0,"aw",@nobits
	.weak		__nv_reservedSMEM_offset_0_alias
	.size		__nv_reservedSMEM_offset_0_alias, 0, 64
	.other		__nv_reservedSMEM_offset_0_alias,@"STO_CUDA_RESERVED_SHARED STV_DEFAULT"
__nv_reservedSMEM_offset_0_alias:
	.zero		0
	.zero		64


//--------------------- .nv.constant0._Z27tiled_matrix_multiplicationPfS_S_iii --------------------------
	.section	.nv.constant0._Z27tiled_matrix_multiplicationPfS_S_iii,"a",@progbits
	.sectionflags	@""
	.align	4
.nv.constant0._Z27tiled_matrix_multiplicationPfS_S_iii:
	.zero		932


//--------------------- .nv.constant0._Z11init_matrixPfiif --------------------------
	.section	.nv.constant0._Z11init_matrixPfiif,"a",@progbits
	.sectionflags	@""
	.align	4
.nv.constant0._Z11init_matrixPfiif:
	.zero		916


//--------------------- SYMBOLS --------------------------

	.type		.nv.reservedSmem.offset0,@object
	.size		.nv.reservedSmem.offset0,0x4
	.type		.nv.reservedSmem.cap,@object
	.size		.nv.reservedSmem.cap,0x4
